	.headerflags	@"EF_CUDA_TEXMODE_UNIFIED EF_CUDA_64BIT_ADDRESS EF_CUDA_ACCELERATORS EF_CUDA_SM90 EF_CUDA_VIRTUAL_SM(EF_CUDA_SM90)"
	.elftype	@"ET_EXEC"


//--------------------- .nv.info                  --------------------------
	.section	.nv.info,"",@"SHT_CUDA_INFO"
	.align	4


	//----- nvinfo : EIATTR_REGCOUNT
	.align		4
        /*0000*/ 	.byte	0x04, 0x2f
        /*0002*/ 	.short	(.L_1 - .L_0)
	.align		4
.L_0:
        /*0004*/ 	.word	index@(triton_poi_fused_native_layer_norm_silu_1)
        /*0008*/ 	.word	0x00000014


	//----- nvinfo : EIATTR_MIN_STACK_SIZE
	.align		4
.L_1:
        /*000c*/ 	.byte	0x04, 0x12
        /*000e*/ 	.short	(.L_3 - .L_2)
	.align		4
.L_2:
        /*0010*/ 	.word	index@(triton_poi_fused_native_layer_norm_silu_1)
        /*0014*/ 	.word	0x00000000


	//----- nvinfo : EIATTR_FRAME_SIZE
	.align		4
.L_3:
        /*0018*/ 	.byte	0x04, 0x11
        /*001a*/ 	.short	(.L_5 - .L_4)
	.align		4
.L_4:
        /*001c*/ 	.word	index@(triton_poi_fused_native_layer_norm_silu_1)
        /*0020*/ 	.word	0x00000000


	//----- nvinfo : EIATTR_MIN_STACK_SIZE
	.align		4
.L_5:
        /*0024*/ 	.byte	0x04, 0x12
        /*0026*/ 	.short	(.L_7 - .L_6)
	.align		4
.L_6:
        /*0028*/ 	.word	index@(triton_poi_fused_native_layer_norm_silu_1)
        /*002c*/ 	.word	0x00000000
.L_7:


//--------------------- .nv.info.triton_poi_fused_native_layer_norm_silu_1 --------------------------
	.section	.nv.info.triton_poi_fused_native_layer_norm_silu_1,"",@"SHT_CUDA_INFO"
	.sectionflags	@""
	.align	4


	//----- nvinfo : EIATTR_CUDA_API_VERSION
	.align		4
        /*0000*/ 	.byte	0x04, 0x37
        /*0002*/ 	.short	(.L_9 - .L_8)
.L_8:
        /*0004*/ 	.word	0x0000007c


	//----- nvinfo : EIATTR_KPARAM_INFO
	.align		4
.L_9:
        /*0008*/ 	.byte	0x04, 0x17
        /*000a*/ 	.short	(.L_11 - .L_10)
.L_10:
        /*000c*/ 	.word	0x00000000
        /*0010*/ 	.short	0x0006
        /*0012*/ 	.short	0x0030
        /*0014*/ 	.byte	0x00, 0xf0, 0x11, 0x00


	//----- nvinfo : EIATTR_KPARAM_INFO
	.align		4
.L_11:
        /*0018*/ 	.byte	0x04, 0x17
        /*001a*/ 	.short	(.L_13 - .L_12)
.L_12:
        /*001c*/ 	.word	0x00000000
        /*0020*/ 	.short	0x0005
        /*0022*/ 	.short	0x0028
        /*0024*/ 	.byte	0x00, 0xf4, 0x21, 0x00


	//----- nvinfo : EIATTR_KPARAM_INFO
	.align		4
.L_13:
        /*0028*/ 	.byte	0x04, 0x17
        /*002a*/ 	.short	(.L_15 - .L_14)
.L_14:
        /*002c*/ 	.word	0x00000000
        /*0030*/ 	.short	0x0004
        /*0032*/ 	.short	0x0020
        /*0034*/ 	.byte	0x00, 0xf4, 0x21, 0x00


	//----- nvinfo : EIATTR_KPARAM_INFO
	.align		4
.L_15:
        /*0038*/ 	.byte	0x04, 0x17
        /*003a*/ 	.short	(.L_17 - .L_16)
.L_16:
        /*003c*/ 	.word	0x00000000
        /*0040*/ 	.short	0x0003
        /*0042*/ 	.short	0x0018
        /*0044*/ 	.byte	0x00, 0xf4, 0x21, 0x00


	//----- nvinfo : EIATTR_KPARAM_INFO
	.align		4
.L_17:
        /*0048*/ 	.byte	0x04, 0x17
        /*004a*/ 	.short	(.L_19 - .L_18)
.L_18:
        /*004c*/ 	.word	0x00000000
        /*0050*/ 	.short	0x0002
        /*0052*/ 	.short	0x0010
        /*0054*/ 	.byte	0x00, 0xf4, 0x21, 0x00


	//----- nvinfo : EIATTR_KPARAM_INFO
	.align		4
.L_19:
        /*0058*/ 	.byte	0x04, 0x17
        /*005a*/ 	.short	(.L_21 - .L_20)
.L_20:
        /*005c*/ 	.word	0x00000000
        /*0060*/ 	.short	0x0001
        /*0062*/ 	.short	0x0008
        /*0064*/ 	.byte	0x00, 0xf4, 0x21, 0x00


	//----- nvinfo : EIATTR_KPARAM_INFO
	.align		4
.L_21:
        /*0068*/ 	.byte	0x04, 0x17
        /*006a*/ 	.short	(.L_23 - .L_22)
.L_22:
        /*006c*/ 	.word	0x00000000
        /*0070*/ 	.short	0x0000
        /*0072*/ 	.short	0x0000
        /*0074*/ 	.byte	0x00, 0xf4, 0x21, 0x00


	//----- nvinfo : EIATTR_SPARSE_MMA_MASK
	.align		4
.L_23:
        /*0078*/ 	.byte	0x03, 0x50
        /*007a*/ 	.short	0x0000


	//----- nvinfo : EIATTR_MAXREG_COUNT
	.align		4
        /*007c*/ 	.byte	0x03, 0x1b
        /*007e*/ 	.short	0x00ff


	//----- nvinfo : EIATTR_EXIT_INSTR_OFFSETS
	.align		4
        /*0080*/ 	.byte	0x04, 0x1c
        /*0082*/ 	.short	(.L_25 - .L_24)


	//   ....[0]....
.L_24:
        /*0084*/ 	.word	0x00000310


	//   ....[1]....
        /*0088*/ 	.word	0x00000330


	//----- nvinfo : EIATTR_REQNTID
	.align		4
.L_25:
        /*008c*/ 	.byte	0x04, 0x10
        /*008e*/ 	.short	(.L_27 - .L_26)
.L_26:
        /*0090*/ 	.word	0x00000080
        /*0094*/ 	.word	0x00000001
        /*0098*/ 	.word	0x00000001


	//----- nvinfo : EIATTR_CBANK_PARAM_SIZE
	.align		4
.L_27:
        /*009c*/ 	.byte	0x03, 0x19
        /*009e*/ 	.short	0x0034


	//----- nvinfo : EIATTR_PARAM_CBANK
	.align		4
        /*00a0*/ 	.byte	0x04, 0x0a
        /*00a2*/ 	.short	(.L_29 - .L_28)
	.align		4
.L_28:
        /*00a4*/ 	.word	index@(.nv.constant0.triton_poi_fused_native_layer_norm_silu_1)
        /*00a8*/ 	.short	0x0210
        /*00aa*/ 	.short	0x0034


	//----- nvinfo : EIATTR_SW_WAR
	.align		4
.L_29:
        /*00ac*/ 	.byte	0x04, 0x36
        /*00ae*/ 	.short	(.L_31 - .L_30)
.L_30:
        /*00b0*/ 	.word	0x00000008
.L_31:


//--------------------- .nv.callgraph             --------------------------
	.section	.nv.callgraph,"",@"SHT_CUDA_CALLGRAPH"
	.align	4
	.sectionentsize	8
	.align		4
        /*0000*/ 	.word	0x00000000
	.align		4
        /*0004*/ 	.word	0xffffffff
	.align		4
        /*0008*/ 	.word	0x00000000
	.align		4
        /*000c*/ 	.word	0xfffffffe
	.align		4
        /*0010*/ 	.word	0x00000000
	.align		4
        /*0014*/ 	.word	0xfffffffd
	.align		4
        /*0018*/ 	.word	0x00000000
	.align		4
        /*001c*/ 	.word	0xfffffffc


//--------------------- .text.triton_poi_fused_native_layer_norm_silu_1 --------------------------
	.section	.text.triton_poi_fused_native_layer_norm_silu_1,"ax",@progbits
	.align	128
        .global         triton_poi_fused_native_layer_norm_silu_1
        .type           triton_poi_fused_native_layer_norm_silu_1,@function
        .size           triton_poi_fused_native_layer_norm_silu_1,(.L_x_1 - triton_poi_fused_native_layer_norm_silu_1)
        .other          triton_poi_fused_native_layer_norm_silu_1,@"STO_CUDA_ENTRY STV_DEFAULT"
triton_poi_fused_native_layer_norm_silu_1:
.text.triton_poi_fused_native_layer_norm_silu_1:
[----:B------:R-:W0:Y:S01]  /*0000*/  LDC R1, c[0x0][0x28] ;  /* 0x00000a00ff017b82 */ /* 0x000e220000000800 */
[----:B------:R-:W1:Y:S07]  /*0010*/  S2R R0, SR_TID.X ;  /* 0x0000000000007919 */ /* 0x000e6e0000002100 */
[----:B------:R-:W2:Y:S01]  /*0020*/  LDC.64 R12, c[0x0][0x218] ;  /* 0x00008600ff0c7b82 */ /* 0x000ea20000000a00 */
[----:B------:R-:W-:Y:S01]  /*0030*/  ULDC.64 UR4, c[0x0][0x208] ;  /* 0x0000820000047ab9 */ /* 0x000fe20000000a00 */
[----:B------:R-:W3:Y:S06]  /*0040*/  S2R R3, SR_CTAID.X ;  /* 0x0000000000037919 */ /* 0x000eec0000002500 */
[----:B------:R-:W4:Y:S08]  /*0050*/  LDC.64 R10, c[0x0][0x220] ;  /* 0x00008800ff0a7b82 */ /* 0x000f300000000a00 */
[----:B------:R-:W5:Y:S08]  /*0060*/  LDC.64 R6, c[0x0][0x228] ;  /* 0x00008a00ff067b82 */ /* 0x000f700000000a00 */
[----:B------:R-:W5:Y:S01]  /*0070*/  LDC.64 R4, c[0x0][0x230] ;  /* 0x00008c00ff047b82 */ /* 0x000f620000000a00 */
[----:B-1----:R-:W-:-:S04]  /*0080*/  LOP3.LUT R0, R0, 0x7f, RZ, 0xc0, !PT ;  /* 0x0000007f00007812 */ /* 0x002fc800078ec0ff */
[----:B---3--:R-:W-:-:S03]  /*0090*/  LEA R0, R3, R0, 0x7 ;  /* 0x0000000003007211 */ /* 0x008fc600078e38ff */
[----:B------:R-:W1:Y:S01]  /*00a0*/  LDC.64 R2, c[0x0][0x238] ;  /* 0x00008e00ff027b82 */ /* 0x000e620000000a00 */
[----:B------:R-:W-:Y:S01]  /*00b0*/  SHF.R.S32.HI R9, RZ, 0x1f, R0 ;  /* 0x0000001fff097819 */ /* 0x000fe20000011400 */
[C---:B--2---:R-:W-:Y:S01]  /*00c0*/  IMAD.WIDE R12, R0.reuse, 0x4, R12 ;  /* 0x00000004000c7825 */ /* 0x044fe200078e020c */
[----:B------:R-:W-:Y:S02]  /*00d0*/  ISETP.GE.AND P0, PT, R0, 0x100, PT ;  /* 0x000001000000780c */ /* 0x000fe40003f06270 */
[----:B------:R-:W-:Y:S02]  /*00e0*/  LEA.HI R14, R9, R0, RZ, 0x2 ;  /* 0x00000000090e7211 */ /* 0x000fe400078f10ff */
[----:B------:R-:W-:Y:S02]  /*00f0*/  CS2R R8, SRZ ;  /* 0x0000000000087805 */ /* 0x000fe4000001ff00 */
[----:B------:R-:W-:Y:S02]  /*0100*/  SHF.R.S32.HI R15, RZ, 0x2, R14 ;  /* 0x00000002ff0f7819 */ /* 0x000fe4000001140e */
[----:B------:R-:W-:-:S03]  /*0110*/  LOP3.LUT R17, R14, 0xfffffffc, RZ, 0xc0, !PT ;  /* 0xfffffffc0e117812 */ /* 0x000fc600078ec0ff */
[C---:B----4-:R-:W-:Y:S01]  /*0120*/  IMAD.WIDE R10, R15.reuse, 0x4, R10 ;  /* 0x000000040f0a7825 */ /* 0x050fe200078e020a */
[----:B------:R-:W-:Y:S01]  /*0130*/  IADD3 R17, R0, -R17, RZ ;  /* 0x8000001100117210 */ /* 0x000fe20007ffe0ff */
[----:B------:R-:W-:Y:S01]  /*0140*/  HFMA2.MMA R16, -RZ, RZ, 0, 0 ;  /* 0x00000000ff107435 */ /* 0x000fe200000001ff */
[----:B------:R-:W2:Y:S01]  /*0150*/  @!P0 LDG.E R9, desc[UR4][R12.64] ;  /* 0x000000040c098981 */ /* 0x000ea2000c1e1900 */
[----:B-----5:R-:W-:Y:S01]  /*0160*/  IMAD.WIDE R6, R15, 0x4, R6 ;  /* 0x000000040f067825 */ /* 0x020fe200078e0206 */
[----:B------:R-:W-:Y:S02]  /*0170*/  CS2R R14, SRZ ;  /* 0x00000000000e7805 */ /* 0x000fe4000001ff00 */
[----:B------:R-:W2:Y:S01]  /*0180*/  @!P0 LDG.E.EL R8, desc[UR4][R10.64] ;  /* 0x000000040a088981 */ /* 0x000ea2000c2e1900 */
[----:B0-----:R-:W-:-:S03]  /*0190*/  IMAD.WIDE R4, R17, 0x4, R4 ;  /* 0x0000000411047825 */ /* 0x001fc600078e0204 */
[----:B------:R-:W3:Y:S01]  /*01a0*/  @!P0 LDG.E.EL R14, desc[UR4][R6.64] ;  /* 0x00000004060e8981 */ /* 0x000ee2000c2e1900 */
[----:B-1----:R-:W-:-:S03]  /*01b0*/  IMAD.WIDE R2, R17, 0x4, R2 ;  /* 0x0000000411027825 */ /* 0x002fc600078e0202 */
[----:B------:R-:W4:Y:S04]  /*01c0*/  @!P0 LDG.E.EL R15, desc[UR4][R4.64] ;  /* 0x00000004040f8981 */ /* 0x000f28000c2e1900 */
[----:B------:R0:W4:Y:S02]  /*01d0*/  @!P0 LDG.E.EL R16, desc[UR4][R2.64] ;  /* 0x0000000402108981 */ /* 0x000124000c2e1900 */
[----:B0-----:R-:W0:Y:S01]  /*01e0*/  LDC.64 R2, c[0x0][0x210] ;  /* 0x00008400ff027b82 */ /* 0x001e220000000a00 */
[----:B------:R-:W-:Y:S01]  /*01f0*/  MOV R5, 0x3e800000 ;  /* 0x3e80000000057802 */ /* 0x000fe20000000f00 */
[----:B0-----:R-:W-:-:S04]  /*0200*/  IMAD.WIDE R2, R0, 0x4, R2 ;  /* 0x0000000400027825 */ /* 0x001fc800078e0202 */
[----:B--2---:R-:W-:-:S04]  /*0210*/  FADD R9, -R8, R9 ;  /* 0x0000000908097221 */ /* 0x004fc80000000100 */
[----:B---3--:R-:W-:-:S04]  /*0220*/  FMUL R9, R9, R14 ;  /* 0x0000000e09097220 */ /* 0x008fc80000400000 */
[----:B----4-:R-:W-:-:S04]  /*0230*/  FFMA R9, R9, R15, R16 ;  /* 0x0000000f09097223 */ /* 0x010fc80000000010 */
[----:B------:R-:W-:-:S04]  /*0240*/  FADD R8, RZ, -R9 ;  /* 0x80000009ff087221 */ /* 0x000fc80000000000 */
[----:B------:R-:W-:-:S05]  /*0250*/  FMUL R8, R8, 1.4426950216293334961 ;  /* 0x3fb8aa3b08087820 */ /* 0x000fca0000400000 */
[----:B------:R-:W-:-:S13]  /*0260*/  FSETP.GEU.AND P1, PT, R8, -126, PT ;  /* 0xc2fc00000800780b */ /* 0x000fda0003f2e000 */
[----:B------:R-:W-:-:S04]  /*0270*/  @!P1 FMUL R8, R8, 0.5 ;  /* 0x3f00000008089820 */ /* 0x000fc80000400000 */
[----:B------:R-:W0:Y:S02]  /*0280*/  MUFU.EX2 R10, R8 ;  /* 0x00000008000a7308 */ /* 0x000e240000000800 */
[----:B0-----:R-:W-:-:S04]  /*0290*/  @!P1 FMUL R10, R10, R10 ;  /* 0x0000000a0a0a9220 */ /* 0x001fc80000400000 */
[----:B------:R-:W-:-:S05]  /*02a0*/  FADD R10, R10, 1 ;  /* 0x3f8000000a0a7421 */ /* 0x000fca0000000000 */
[----:B------:R-:W-:-:S13]  /*02b0*/  FSETP.GT.AND P1, PT, R10, 8.50705917302346158658e+37, PT ;  /* 0x7e8000000a00780b */ /* 0x000fda0003f24000 */
[----:B------:R-:W-:-:S06]  /*02c0*/  @P1 FMUL R10, R10, 0.25 ;  /* 0x3e8000000a0a1820 */ /* 0x000fcc0000400000 */
[----:B------:R-:W0:Y:S01]  /*02d0*/  MUFU.RCP R10, R10 ;  /* 0x0000000a000a7308 */ /* 0x000e220000001000 */
[----:B------:R-:W-:-:S05]  /*02e0*/  FSEL R5, R5, 1, P1 ;  /* 0x3f80000005057808 */ /* 0x000fca0000800000 */
[----:B0-----:R-:W-:-:S04]  /*02f0*/  FMUL R4, R10, R5 ;  /* 0x000000050a047220 */ /* 0x001fc80000400000 */
[----:B------:R-:W-:Y:S01]  /*0300*/  FMUL R9, R9, R4 ;  /* 0x0000000409097220 */ /* 0x000fe20000400000 */
[----:B------:R-:W-:Y:S06]  /*0310*/  @P0 EXIT ;  /* 0x000000000000094d */ /* 0x000fec0003800000 */
[----:B------:R-:W-:Y:S01]  /*0320*/  STG.E desc[UR4][R2.64], R9 ;  /* 0x0000000902007986 */ /* 0x000fe2000c101904 */
[----:B------:R-:W-:Y:S05]  /*0330*/  EXIT ;  /* 0x000000000000794d */ /* 0x000fea0003800000 */
.L_x_0:
[----:B------:R-:W-:-:S00]  /*0340*/  BRA `(.L_x_0) ;  /* 0xfffffffc00fc7947 */ /* 0x000fc0000383ffff */
[----:B------:R-:W-:-:S00]  /*0350*/  NOP ;  /* 0x0000000000007918 */ /* 0x000fc00000000000 */
        /* <DEDUP_REMOVED lines=10> */
.L_x_1:


//--------------------- .nv.constant0.triton_poi_fused_native_layer_norm_silu_1 --------------------------
	.section	.nv.constant0.triton_poi_fused_native_layer_norm_silu_1,"a",@progbits
	.sectionflags	@""
	.align	4
.nv.constant0.triton_poi_fused_native_layer_norm_silu_1:
	.zero		580
